	.headerflags	@"EF_CUDA_TEXMODE_UNIFIED EF_CUDA_64BIT_ADDRESS EF_CUDA_ACCELERATORS EF_CUDA_SM90 EF_CUDA_VIRTUAL_SM(EF_CUDA_SM90)"
	.elftype	@"ET_EXEC"


//--------------------- .nv.info                  --------------------------
	.section	.nv.info,"",@"SHT_CUDA_INFO"
	.align	4


	//----- nvinfo : EIATTR_REGCOUNT
	.align		4
        /*0000*/ 	.byte	0x04, 0x2f
        /*0002*/ 	.short	(.L_3 - .L_2)
	.align		4
.L_2:
        /*0004*/ 	.word	index@(triton_poi_fused__native_batch_norm_legit_no_training_add_cat_convolution_relu_threshold_backward_3)
        /*0008*/ 	.word	0x00000020


	//----- nvinfo : EIATTR_MIN_STACK_SIZE
	.align		4
.L_3:
        /*000c*/ 	.byte	0x04, 0x12
        /*000e*/ 	.short	(.L_5 - .L_4)
	.align		4
.L_4:
        /*0010*/ 	.word	index@(triton_poi_fused__native_batch_norm_legit_no_training_add_cat_convolution_relu_threshold_backward_3)
        /*0014*/ 	.word	0x00000000


	//----- nvinfo : EIATTR_FRAME_SIZE
	.align		4
.L_5:
        /*0018*/ 	.byte	0x04, 0x11
        /*001a*/ 	.short	(.L_7 - .L_6)
	.align		4
.L_6:
        /*001c*/ 	.word	index@(triton_poi_fused__native_batch_norm_legit_no_training_add_cat_convolution_relu_threshold_backward_3)
        /*0020*/ 	.word	0x00000000


	//----- nvinfo : EIATTR_MIN_STACK_SIZE
	.align		4
.L_7:
        /*0024*/ 	.byte	0x04, 0x12
        /*0026*/ 	.short	(.L_9 - .L_8)
	.align		4
.L_8:
        /*0028*/ 	.word	index@(triton_poi_fused__native_batch_norm_legit_no_training_add_cat_convolution_relu_threshold_backward_3)
        /*002c*/ 	.word	0x00000000
.L_9:


//--------------------- .nv.info.triton_poi_fused__native_batch_norm_legit_no_training_add_cat_convolution_relu_threshold_backward_3 --------------------------
	.section	.nv.info.triton_poi_fused__native_batch_norm_legit_no_training_add_cat_convolution_relu_threshold_backward_3,"",@"SHT_CUDA_INFO"
	.sectionflags	@""
	.align	4


	//----- nvinfo : EIATTR_CUDA_API_VERSION
	.align		4
        /*0000*/ 	.byte	0x04, 0x37
        /*0002*/ 	.short	(.L_11 - .L_10)
.L_10:
        /*0004*/ 	.word	0x0000007c


	//----- nvinfo : EIATTR_KPARAM_INFO
	.align		4
.L_11:
        /*0008*/ 	.byte	0x04, 0x17
        /*000a*/ 	.short	(.L_13 - .L_12)
.L_12:
        /*000c*/ 	.word	0x00000000
        /*0010*/ 	.short	0x0014
        /*0012*/ 	.short	0x00a0
        /*0014*/ 	.byte	0x00, 0xf0, 0x11, 0x00


	//----- nvinfo : EIATTR_KPARAM_INFO
	.align		4
.L_13:
        /*0018*/ 	.byte	0x04, 0x17
        /*001a*/ 	.short	(.L_15 - .L_14)
.L_14:
        /*001c*/ 	.word	0x00000000
        /*0020*/ 	.short	0x0013
        /*0022*/ 	.short	0x0098
        /*0024*/ 	.byte	0x00, 0xf4, 0x21, 0x00


	//----- nvinfo : EIATTR_KPARAM_INFO
	.align		4
.L_15:
        /*0028*/ 	.byte	0x04, 0x17
        /*002a*/ 	.short	(.L_17 - .L_16)
.L_16:
        /*002c*/ 	.word	0x00000000
        /*0030*/ 	.short	0x0012
        /*0032*/ 	.short	0x0090
        /*0034*/ 	.byte	0x00, 0xf4, 0x21, 0x00


	//----- nvinfo : EIATTR_KPARAM_INFO
	.align		4
.L_17:
        /*0038*/ 	.byte	0x04, 0x17
        /*003a*/ 	.short	(.L_19 - .L_18)
.L_18:
        /*003c*/ 	.word	0x00000000
        /*0040*/ 	.short	0x0011
        /*0042*/ 	.short	0x0088
        /*0044*/ 	.byte	0x00, 0xf4, 0x21, 0x00


	//----- nvinfo : EIATTR_KPARAM_INFO
	.align		4
.L_19:
        /*0048*/ 	.byte	0x04, 0x17
        /*004a*/ 	.short	(.L_21 - .L_20)
.L_20:
        /*004c*/ 	.word	0x00000000
        /*0050*/ 	.short	0x0010
        /*0052*/ 	.short	0x0080
        /*0054*/ 	.byte	0x00, 0xf4, 0x21, 0x00


	//----- nvinfo : EIATTR_KPARAM_INFO
	.align		4
.L_21:
        /*0058*/ 	.byte	0x04, 0x17
        /*005a*/ 	.short	(.L_23 - .L_22)
.L_22:
        /*005c*/ 	.word	0x00000000
        /*0060*/ 	.short	0x000f
        /*0062*/ 	.short	0x0078
        /*0064*/ 	.byte	0x00, 0xf4, 0x21, 0x00


	//----- nvinfo : EIATTR_KPARAM_INFO
	.align		4
.L_23:
        /*0068*/ 	.byte	0x04, 0x17
        /*006a*/ 	.short	(.L_25 - .L_24)
.L_24:
        /*006c*/ 	.word	0x00000000
        /*0070*/ 	.short	0x000e
        /*0072*/ 	.short	0x0070
        /*0074*/ 	.byte	0x00, 0xf4, 0x21, 0x00


	//----- nvinfo : EIATTR_KPARAM_INFO
	.align		4
.L_25:
        /*0078*/ 	.byte	0x04, 0x17
        /*007a*/ 	.short	(.L_27 - .L_26)
.L_26:
        /*007c*/ 	.word	0x00000000
        /*0080*/ 	.short	0x000d
        /*0082*/ 	.short	0x0068
        /*0084*/ 	.byte	0x00, 0xf4, 0x21, 0x00


	//----- nvinfo : EIATTR_KPARAM_INFO
	.align		4
.L_27:
        /*0088*/ 	.byte	0x04, 0x17
        /*008a*/ 	.short	(.L_29 - .L_28)
.L_28:
        /*008c*/ 	.word	0x00000000
        /*0090*/ 	.short	0x000c
        /*0092*/ 	.short	0x0060
        /*0094*/ 	.byte	0x00, 0xf4, 0x21, 0x00


	//----- nvinfo : EIATTR_KPARAM_INFO
	.align		4
.L_29:
        /*0098*/ 	.byte	0x04, 0x17
        /*009a*/ 	.short	(.L_31 - .L_30)
.L_30:
        /*009c*/ 	.word	0x00000000
        /*00a0*/ 	.short	0x000b
        /*00a2*/ 	.short	0x0058
        /*00a4*/ 	.byte	0x00, 0xf4, 0x21, 0x00


	//----- nvinfo : EIATTR_KPARAM_INFO
	.align		4
.L_31:
        /*00a8*/ 	.byte	0x04, 0x17
        /*00aa*/ 	.short	(.L_33 - .L_32)
.L_32:
        /*00ac*/ 	.word	0x00000000
        /*00b0*/ 	.short	0x000a
        /*00b2*/ 	.short	0x0050
        /*00b4*/ 	.byte	0x00, 0xf4, 0x21, 0x00


	//----- nvinfo : EIATTR_KPARAM_INFO
	.align		4
.L_33:
        /*00b8*/ 	.byte	0x04, 0x17
        /*00ba*/ 	.short	(.L_35 - .L_34)
.L_34:
        /*00bc*/ 	.word	0x00000000
        /*00c0*/ 	.short	0x0009
        /*00c2*/ 	.short	0x0048
        /*00c4*/ 	.byte	0x00, 0xf4, 0x21, 0x00


	//----- nvinfo : EIATTR_KPARAM_INFO
	.align		4
.L_35:
        /*00c8*/ 	.byte	0x04, 0x17
        /*00ca*/ 	.short	(.L_37 - .L_36)
.L_36:
        /*00cc*/ 	.word	0x00000000
        /*00d0*/ 	.short	0x0008
        /*00d2*/ 	.short	0x0040
        /*00d4*/ 	.byte	0x00, 0xf4, 0x21, 0x00


	//----- nvinfo : EIATTR_KPARAM_INFO
	.align		4
.L_37:
        /*00d8*/ 	.byte	0x04, 0x17
        /*00da*/ 	.short	(.L_39 - .L_38)
.L_38:
        /*00dc*/ 	.word	0x00000000
        /*00e0*/ 	.short	0x0007
        /*00e2*/ 	.short	0x0038
        /*00e4*/ 	.byte	0x00, 0xf4, 0x21, 0x00


	//----- nvinfo : EIATTR_KPARAM_INFO
	.align		4
.L_39:
        /*00e8*/ 	.byte	0x04, 0x17
        /*00ea*/ 	.short	(.L_41 - .L_40)
.L_40:
        /*00ec*/ 	.word	0x00000000
        /*00f0*/ 	.short	0x0006
        /*00f2*/ 	.short	0x0030
        /*00f4*/ 	.byte	0x00, 0xf4, 0x21, 0x00


	//----- nvinfo : EIATTR_KPARAM_INFO
	.align		4
.L_41:
        /*00f8*/ 	.byte	0x04, 0x17
        /*00fa*/ 	.short	(.L_43 - .L_42)
.L_42:
        /*00fc*/ 	.word	0x00000000
        /*0100*/ 	.short	0x0005
        /*0102*/ 	.short	0x0028
        /*0104*/ 	.byte	0x00, 0xf4, 0x21, 0x00


	//----- nvinfo : EIATTR_KPARAM_INFO
	.align		4
.L_43:
        /*0108*/ 	.byte	0x04, 0x17
        /*010a*/ 	.short	(.L_45 - .L_44)
.L_44:
        /*010c*/ 	.word	0x00000000
        /*0110*/ 	.short	0x0004
        /*0112*/ 	.short	0x0020
        /*0114*/ 	.byte	0x00, 0xf4, 0x21, 0x00


	//----- nvinfo : EIATTR_KPARAM_INFO
	.align		4
.L_45:
        /*0118*/ 	.byte	0x04, 0x17
        /*011a*/ 	.short	(.L_47 - .L_46)
.L_46:
        /*011c*/ 	.word	0x00000000
        /*0120*/ 	.short	0x0003
        /*0122*/ 	.short	0x0018
        /*0124*/ 	.byte	0x00, 0xf4, 0x21, 0x00


	//----- nvinfo : EIATTR_KPARAM_INFO
	.align		4
.L_47:
        /*0128*/ 	.byte	0x04, 0x17
        /*012a*/ 	.short	(.L_49 - .L_48)
.L_48:
        /*012c*/ 	.word	0x00000000
        /*0130*/ 	.short	0x0002
        /*0132*/ 	.short	0x0010
        /*0134*/ 	.byte	0x00, 0xf4, 0x21, 0x00


	//----- nvinfo : EIATTR_KPARAM_INFO
	.align		4
.L_49:
        /*0138*/ 	.byte	0x04, 0x17
        /*013a*/ 	.short	(.L_51 - .L_50)
.L_50:
        /*013c*/ 	.word	0x00000000
        /*0140*/ 	.short	0x0001
        /*0142*/ 	.short	0x0008
        /*0144*/ 	.byte	0x00, 0xf4, 0x21, 0x00


	//----- nvinfo : EIATTR_KPARAM_INFO
	.align		4
.L_51:
        /*0148*/ 	.byte	0x04, 0x17
        /*014a*/ 	.short	(.L_53 - .L_52)
.L_52:
        /*014c*/ 	.word	0x00000000
        /*0150*/ 	.short	0x0000
        /*0152*/ 	.short	0x0000
        /*0154*/ 	.byte	0x00, 0xf4, 0x21, 0x00


	//----- nvinfo : EIATTR_SPARSE_MMA_MASK
	.align		4
.L_53:
        /*0158*/ 	.byte	0x03, 0x50
        /*015a*/ 	.short	0x0000


	//----- nvinfo : EIATTR_MAXREG_COUNT
	.align		4
        /*015c*/ 	.byte	0x03, 0x1b
        /*015e*/ 	.short	0x00ff


	//----- nvinfo : EIATTR_EXIT_INSTR_OFFSETS
	.align		4
        /*0160*/ 	.byte	0x04, 0x1c
        /*0162*/ 	.short	(.L_55 - .L_54)


	//   ....[0]....
.L_54:
        /*0164*/ 	.word	0x00000a60


	//   ....[1]....
        /*0168*/ 	.word	0x00000a80


	//----- nvinfo : EIATTR_REQNTID
	.align		4
.L_55:
        /*016c*/ 	.byte	0x04, 0x10
        /*016e*/ 	.short	(.L_57 - .L_56)
.L_56:
        /*0170*/ 	.word	0x00000080
        /*0174*/ 	.word	0x00000001
        /*0178*/ 	.word	0x00000001


	//----- nvinfo : EIATTR_CBANK_PARAM_SIZE
	.align		4
.L_57:
        /*017c*/ 	.byte	0x03, 0x19
        /*017e*/ 	.short	0x00a4


	//----- nvinfo : EIATTR_PARAM_CBANK
	.align		4
        /*0180*/ 	.byte	0x04, 0x0a
        /*0182*/ 	.short	(.L_59 - .L_58)
	.align		4
.L_58:
        /*0184*/ 	.word	index@(.nv.constant0.triton_poi_fused__native_batch_norm_legit_no_training_add_cat_convolution_relu_threshold_backward_3)
        /*0188*/ 	.short	0x0210
        /*018a*/ 	.short	0x00a4


	//----- nvinfo : EIATTR_SW_WAR
	.align		4
.L_59:
        /*018c*/ 	.byte	0x04, 0x36
        /*018e*/ 	.short	(.L_61 - .L_60)
.L_60:
        /*0190*/ 	.word	0x00000008
.L_61:


//--------------------- .nv.callgraph             --------------------------
	.section	.nv.callgraph,"",@"SHT_CUDA_CALLGRAPH"
	.align	4
	.sectionentsize	8
	.align		4
        /*0000*/ 	.word	0x00000000
	.align		4
        /*0004*/ 	.word	0xffffffff
	.align		4
        /*0008*/ 	.word	0x00000000
	.align		4
        /*000c*/ 	.word	0xfffffffe
	.align		4
        /*0010*/ 	.word	0x00000000
	.align		4
        /*0014*/ 	.word	0xfffffffd
	.align		4
        /*0018*/ 	.word	0x00000000
	.align		4
        /*001c*/ 	.word	0xfffffffc


//--------------------- .nv.constant4             --------------------------
	.section	.nv.constant4,"a",@progbits
	.align	8
	.align		8
.nv.constant4:
        /*0000*/ 	.dword	_$_str
	.align		8
        /*0008*/ 	.dword	_$_str_$_2


//--------------------- .text.triton_poi_fused__native_batch_norm_legit_no_training_add_cat_convolution_relu_threshold_backward_3 --------------------------
	.section	.text.triton_poi_fused__native_batch_norm_legit_no_training_add_cat_convolution_relu_threshold_backward_3,"ax",@progbits
	.align	128
        .global         triton_poi_fused__native_batch_norm_legit_no_training_add_cat_convolution_relu_threshold_backward_3
        .type           triton_poi_fused__native_batch_norm_legit_no_training_add_cat_convolution_relu_threshold_backward_3,@function
        .size           triton_poi_fused__native_batch_norm_legit_no_training_add_cat_convolution_relu_threshold_backward_3,(.L_x_1 - triton_poi_fused__native_batch_norm_legit_no_training_add_cat_convolution_relu_threshold_backward_3)
        .other          triton_poi_fused__native_batch_norm_legit_no_training_add_cat_convolution_relu_threshold_backward_3,@"STO_CUDA_ENTRY STV_DEFAULT"
triton_poi_fused__native_batch_norm_legit_no_training_add_cat_convolution_relu_threshold_backward_3:
.text.triton_poi_fused__native_batch_norm_legit_no_training_add_cat_convolution_relu_threshold_backward_3:
[----:B------:R-:W0:Y:S01]  /*0000*/  LDC R1, c[0x0][0x28] ;  /* 0x00000a00ff017b82 */ /* 0x000e220000000800 */
[----:B------:R-:W1:Y:S07]  /*0010*/  S2R R3, SR_TID.X ;  /* 0x0000000000037919 */ /* 0x000e6e0000002100 */
[----:B------:R-:W2:Y:S01]  /*0020*/  LDC.64 R6, c[0x0][0x248] ;  /* 0x00009200ff067b82 */ /* 0x000ea20000000a00 */
[----:B------:R-:W-:Y:S01]  /*0030*/  IMAD.MOV.U32 R12, RZ, RZ, RZ ;  /* 0x000000ffff0c7224 */ /* 0x000fe200078e00ff */
[----:B------:R-:W-:Y:S01]  /*0040*/  ULDC.64 UR4, c[0x0][0x208] ;  /* 0x0000820000047ab9 */ /* 0x000fe20000000a00 */
[----:B------:R-:W3:Y:S01]  /*0050*/  S2R R0, SR_CTAID.X ;  /* 0x0000000000007919 */ /* 0x000ee20000002500 */
[----:B------:R-:W-:-:S04]  /*0060*/  ULDC.64 UR6, c[0x0][0x230] ;  /* 0x00008c0000067ab9 */ /* 0x000fc80000000a00 */
[----:B------:R-:W4:Y:S08]  /*0070*/  LDC.64 R20, c[0x0][0x238] ;  /* 0x00008e00ff147b82 */ /* 0x000f300000000a00 */
[----:B------:R-:W5:Y:S08]  /*0080*/  LDC.64 R14, c[0x0][0x240] ;  /* 0x00009000ff0e7b82 */ /* 0x000f700000000a00 */
[----:B------:R-:W2:Y:S01]  /*0090*/  LDC.64 R8, c[0x0][0x268] ;  /* 0x00009a00ff087b82 */ /* 0x000ea20000000a00 */
[----:B-1----:R-:W-:-:S07]  /*00a0*/  LOP3.LUT R3, R3, 0x7f, RZ, 0xc0, !PT ;  /* 0x0000007f03037812 */ /* 0x002fce00078ec0ff */
[----:B------:R-:W1:Y:S01]  /*00b0*/  LDC.64 R16, c[0x0][0x250] ;  /* 0x00009400ff107b82 */ /* 0x000e620000000a00 */
[----:B---3--:R-:W-:-:S07]  /*00c0*/  IMAD R3, R0, 0x80, R3 ;  /* 0x0000008000037824 */ /* 0x008fce00078e0203 */
[----:B------:R-:W3:Y:S01]  /*00d0*/  LDC.64 R18, c[0x0][0x258] ;  /* 0x00009600ff127b82 */ /* 0x000ee20000000a00 */
[----:B------:R-:W-:-:S04]  /*00e0*/  SHF.R.S32.HI R0, RZ, 0x1f, R3 ;  /* 0x0000001fff007819 */ /* 0x000fc80000011403 */
[----:B------:R-:W-:Y:S02]  /*00f0*/  LEA.HI R0, R0, R3, RZ, 0x4 ;  /* 0x0000000300007211 */ /* 0x000fe400078f20ff */
[----:B------:R-:W-:Y:S02]  /*0100*/  CS2R R22, SRZ ;  /* 0x0000000000167805 */ /* 0x000fe4000001ff00 */
[----:B------:R-:W-:Y:S01]  /*0110*/  CS2R R24, SRZ ;  /* 0x0000000000187805 */ /* 0x000fe2000001ff00 */
[----:B------:R-:W1:Y:S01]  /*0120*/  LDC.64 R26, c[0x0][0x228] ;  /* 0x00008a00ff1a7b82 */ /* 0x000e620000000a00 */
[----:B------:R-:W-:-:S05]  /*0130*/  SHF.R.S32.HI R2, RZ, 0x4, R0 ;  /* 0x00000004ff027819 */ /* 0x000fca0000011400 */
[----:B------:R-:W-:-:S05]  /*0140*/  IMAD.HI R4, R2, 0x2aaaaaab, RZ ;  /* 0x2aaaaaab02047827 */ /* 0x000fca00078e02ff */
[----:B------:R-:W-:-:S05]  /*0150*/  LEA.HI R5, R4, R4, RZ, 0x1 ;  /* 0x0000000404057211 */ /* 0x000fca00078f08ff */
[----:B------:R-:W-:-:S04]  /*0160*/  IMAD R2, R5, -0x6, R2 ;  /* 0xfffffffa05027824 */ /* 0x000fc800078e0202 */
[C---:B--2---:R-:W-:Y:S01]  /*0170*/  IMAD.WIDE R6, R2.reuse, 0x4, R6 ;  /* 0x0000000402067825 */ /* 0x044fe200078e0206 */
[----:B------:R-:W-:-:S04]  /*0180*/  ISETP.GT.AND P3, PT, R2, 0x2, PT ;  /* 0x000000020200780c */ /* 0x000fc80003f64270 */
[----:B------:R-:W-:-:S13]  /*0190*/  ISETP.LT.AND P1, PT, R3, 0x180, P3 ;  /* 0x000001800300780c */ /* 0x000fda0001f21270 */
[----:B------:R2:W3:Y:S01]  /*01a0*/  @P1 LDG.E.EL R12, desc[UR4][R6.64+-0xc] ;  /* 0xfffff404060c1981 */ /* 0x0004e2000c2e1900 */
[C---:B------:R-:W-:Y:S01]  /*01b0*/  IMAD.HI R4, R3.reuse, 0x2aaaaaab, RZ ;  /* 0x2aaaaaab03047827 */ /* 0x040fe200078e02ff */
[----:B------:R-:W-:Y:S02]  /*01c0*/  LOP3.LUT R0, R0, 0xfffffff0, RZ, 0xc0, !PT ;  /* 0xfffffff000007812 */ /* 0x000fe400078ec0ff */
[----:B------:R-:W-:Y:S01]  /*01d0*/  IADD3 R10, R2, -0x1, RZ ;  /* 0xffffffff020a7810 */ /* 0x000fe20007ffe0ff */
[----:B-----5:R-:W-:Y:S01]  /*01e0*/  IMAD.WIDE R14, R2, 0x4, R14 ;  /* 0x00000004020e7825 */ /* 0x020fe200078e020e */
[----:B------:R-:W-:Y:S02]  /*01f0*/  SHF.R.U32.HI R5, RZ, 0x1f, R4 ;  /* 0x0000001fff057819 */ /* 0x000fe40000011604 */
[----:B------:R-:W-:Y:S01]  /*0200*/  ISETP.GE.U32.AND P2, PT, R10, 0x2, PT ;  /* 0x000000020a00780c */ /* 0x000fe20003f46070 */
[----:B------:R-:W-:Y:S01]  /*0210*/  IMAD.IADD R0, R3, 0x1, -R0 ;  /* 0x0000000103007824 */ /* 0x000fe200078e0a00 */
[----:B------:R-:W-:Y:S01]  /*0220*/  LEA.HI.SX32 R5, R4, R5, 0x1c ;  /* 0x0000000504057211 */ /* 0x000fe200078fe2ff */
[C---:B------:R-:W-:Y:S01]  /*0230*/  IMAD.SHL.U32 R4, R2.reuse, 0x10, RZ ;  /* 0x0000001002047824 */ /* 0x040fe200078e00ff */
[----:B------:R5:W3:Y:S01]  /*0240*/  @P1 LDG.E.EL R25, desc[UR4][R14.64+-0xc] ;  /* 0xfffff4040e191981 */ /* 0x000ae2000c2e1900 */
[----:B0-----:R-:W-:Y:S01]  /*0250*/  IMAD.WIDE R28, R2, 0x4, R8 ;  /* 0x00000004021c7825 */ /* 0x001fe200078e0208 */
[C---:B------:R-:W-:Y:S01]  /*0260*/  SHF.L.U32 R11, R5.reuse, 0x5, RZ ;  /* 0x00000005050b7819 */ /* 0x040fe200000006ff */
[----:B------:R-:W0:Y:S01]  /*0270*/  LDC.64 R8, c[0x0][0x220] ;  /* 0x00008800ff087b82 */ /* 0x000e220000000a00 */
[--C-:B--2---:R-:W-:Y:S01]  /*0280*/  SHF.R.S32.HI R6, RZ, 0x1f, R0.reuse ;  /* 0x0000001fff067819 */ /* 0x104fe20000011400 */
[----:B------:R-:W-:Y:S01]  /*0290*/  IMAD R5, R5, 0x10, R0 ;  /* 0x0000001005057824 */ /* 0x000fe200078e0200 */
[----:B------:R-:W-:-:S02]  /*02a0*/  IADD3 R13, P0, P4, R4, R0, R11 ;  /* 0x00000000040d7210 */ /* 0x000fc40007c1e00b */
[----:B------:R-:W-:Y:S02]  /*02b0*/  SHF.R.S32.HI R0, RZ, 0x1f, R4 ;  /* 0x0000001fff007819 */ /* 0x000fe40000011404 */
[----:B------:R-:W-:Y:S01]  /*02c0*/  SHF.R.S32.HI R7, RZ, 0x1f, R11 ;  /* 0x0000001fff077819 */ /* 0x000fe2000001140b */
[----:B-1----:R-:W-:Y:S01]  /*02d0*/  IMAD.WIDE R16, R2, 0x4, R16 ;  /* 0x0000000402107825 */ /* 0x002fe200078e0210 */
[----:B------:R-:W-:Y:S01]  /*02e0*/  IADD3 R4, R4, R5, R11 ;  /* 0x0000000504047210 */ /* 0x000fe20007ffe00b */
[----:B-----5:R-:W1:Y:S01]  /*02f0*/  LDC.64 R14, c[0x0][0x270] ;  /* 0x00009c00ff0e7b82 */ /* 0x020e620000000a00 */
[----:B------:R-:W-:Y:S02]  /*0300*/  IADD3.X R6, R0, R6, R7, P0, P4 ;  /* 0x0000000600067210 */ /* 0x000fe400007e8407 */
[----:B------:R-:W-:Y:S01]  /*0310*/  ISETP.LT.AND P4, PT, R3, 0x180, !P2 ;  /* 0x000001800300780c */ /* 0x000fe20005781270 */
[----:B------:R-:W-:Y:S02]  /*0320*/  VIADD R7, R4, 0xffffffd0 ;  /* 0xffffffd004077836 */ /* 0x000fe40000000000 */
[----:B------:R-:W-:-:S02]  /*0330*/  IMAD.MOV.U32 R4, RZ, RZ, RZ ;  /* 0x000000ffff047224 */ /* 0x000fc400078e00ff */
[----:B------:R-:W2:Y:S01]  /*0340*/  LDC.64 R10, c[0x0][0x288] ;  /* 0x0000a200ff0a7b82 */ /* 0x000ea20000000a00 */
[----:B----4-:R-:W-:-:S05]  /*0350*/  IMAD.WIDE R20, R7, 0x4, R20 ;  /* 0x0000000407147825 */ /* 0x010fca00078e0214 */
[----:B------:R4:W5:Y:S01]  /*0360*/  @P1 LDG.E R23, desc[UR4][R20.64] ;  /* 0x0000000414171981 */ /* 0x000962000c1e1900 */
[----:B---3--:R-:W-:Y:S01]  /*0370*/  IMAD.WIDE R18, R2, 0x4, R18 ;  /* 0x0000000402127825 */ /* 0x008fe200078e0212 */
[----:B----4-:R-:W-:-:S06]  /*0380*/  CS2R R20, SRZ ;  /* 0x0000000000147805 */ /* 0x010fcc000001ff00 */
[----:B------:R0:W3:Y:S01]  /*0390*/  @P1 LDG.E.EL R20, desc[UR4][R16.64+-0xc] ;  /* 0xfffff40410141981 */ /* 0x0000e2000c2e1900 */
[----:B--2---:R-:W-:-:S03]  /*03a0*/  IMAD.WIDE R10, R2, 0x4, R10 ;  /* 0x00000004020a7825 */ /* 0x004fc600078e020a */
[----:B------:R2:W4:Y:S01]  /*03b0*/  @P1 LDG.E.EL R21, desc[UR4][R18.64+-0xc] ;  /* 0xfffff40412151981 */ /* 0x000522000c2e1900 */
[----:B------:R-:W-:-:S04]  /*03c0*/  IMAD.WIDE R26, R5, 0x4, R26 ;  /* 0x00000004051a7825 */ /* 0x000fc800078e021a */
[----:B------:R-:W-:Y:S02]  /*03d0*/  IMAD.MOV.U32 R5, RZ, RZ, RZ ;  /* 0x000000ffff057224 */ /* 0x000fe400078e00ff */
[C---:B0-----:R-:W-:Y:S01]  /*03e0*/  IMAD.WIDE R16, R2.reuse, 0x4, R8 ;  /* 0x0000000402107825 */ /* 0x041fe200078e0208 */
[----:B------:R-:W-:Y:S01]  /*03f0*/  CS2R R8, SRZ ;  /* 0x0000000000087805 */ /* 0x000fe2000001ff00 */
[----:B--2---:R-:W0:Y:S02]  /*0400*/  LDC.64 R18, c[0x0][0x280] ;  /* 0x0000a000ff127b82 */ /* 0x004e240000000a00 */
[----:B-1----:R-:W-:-:S04]  /*0410*/  IMAD.WIDE R14, R2, 0x4, R14 ;  /* 0x00000004020e7825 */ /* 0x002fc800078e020e */
[----:B0-----:R-:W-:Y:S01]  /*0420*/  IMAD.WIDE R18, R2, 0x4, R18 ;  /* 0x0000000402127825 */ /* 0x001fe200078e0212 */
[----:B------:R-:W-:Y:S02]  /*0430*/  SEL R0, R12, RZ, P1 ;  /* 0x000000ff0c007207 */ /* 0x000fe40000800000 */
[----:B------:R-:W-:-:S03]  /*0440*/  LEA R12, P0, R13, UR6, 0x2 ;  /* 0x000000060d0c7c11 */ /* 0x000fc6000f8010ff */
[----:B------:R-:W-:Y:S01]  /*0450*/  FADD R0, R0, 9.9999997473787516356e-06 ;  /* 0x3727c5ac00007421 */ /* 0x000fe20000000000 */
[----:B------:R-:W-:Y:S01]  /*0460*/  LEA.HI.X R13, R13, UR7, R6, 0x2, P0 ;  /* 0x000000070d0d7c11 */ /* 0x000fe200080f1406 */
[----:B------:R-:W-:Y:S01]  /*0470*/  ULDC.64 UR6, c[0x0][0x2a8] ;  /* 0x0000aa0000067ab9 */ /* 0x000fe20000000a00 */
[----:B------:R-:W-:Y:S01]  /*0480*/  ISETP.GE.AND P0, PT, R3, 0x180, PT ;  /* 0x000001800300780c */ /* 0x000fe20003f06270 */
[----:B------:R-:W0:Y:S02]  /*0490*/  MUFU.SQRT R7, R0 ;  /* 0x0000000000077308 */ /* 0x000e240000002000 */
[----:B------:R1:W2:Y:S10]  /*04a0*/  @P4 LDG.E R4, desc[UR4][R12.64+-0x40] ;  /* 0xffffc0040c044981 */ /* 0x0002b4000c1e1900 */
[----:B------:R0:W2:Y:S01]  /*04b0*/  @!P0 LDG.E.EL R24, desc[UR4][R28.64] ;  /* 0x000000041c188981 */ /* 0x0000a2000c2e1900 */
[----:B-1----:R-:W1:Y:S03]  /*04c0*/  LDC.64 R12, c[0x0][0x260] ;  /* 0x00009800ff0c7b82 */ /* 0x002e660000000a00 */
[----:B------:R-:W2:Y:S01]  /*04d0*/  @!P0 LDG.E.EL R22, desc[UR4][R10.64] ;  /* 0x000000040a168981 */ /* 0x000ea2000c2e1900 */
[C---:B0-----:R-:W-:Y:S01]  /*04e0*/  FSETP.GT.AND P5, PT, R7.reuse, 8.50705917302346158658e+37, PT ;  /* 0x7e8000000700780b */ /* 0x041fe20003fa4000 */
[----:B------:R-:W-:Y:S01]  /*04f0*/  HFMA2.MMA R0, -RZ, RZ, 1.625, 0 ;  /* 0x3e800000ff007435 */ /* 0x000fe200000001ff */
[C---:B------:R-:W-:Y:S01]  /*0500*/  FSETP.GEU.AND P6, PT, R7.reuse, 1.175494350822287508e-38, PT ;  /* 0x008000000700780b */ /* 0x040fe20003fce000 */
[----:B------:R0:W2:Y:S01]  /*0510*/  @!P0 LDG.E.EL R5, desc[UR4][R16.64] ;  /* 0x0000000410058981 */ /* 0x0000a2000c2e1900 */
[----:B------:R-:W3:Y:S03]  /*0520*/  LDC.64 R28, c[0x0][0x278] ;  /* 0x00009e00ff1c7b82 */ /* 0x000ee60000000a00 */
[----:B------:R1:W2:Y:S05]  /*0530*/  @!P0 LDG.E.EL R9, desc[UR4][R14.64] ;  /* 0x000000040e098981 */ /* 0x0002aa000c2e1900 */
[----:B0-----:R-:W0:Y:S01]  /*0540*/  LDC.64 R16, c[0x0][0x210] ;  /* 0x00008400ff107b82 */ /* 0x001e220000000a00 */
[----:B------:R-:W-:Y:S01]  /*0550*/  FSEL R10, R0, 1, P5 ;  /* 0x3f800000000a7808 */ /* 0x000fe20002800000 */
[----:B------:R-:W-:Y:S01]  /*0560*/  @P5 FMUL R7, R7, 0.25 ;  /* 0x3e80000007075820 */ /* 0x000fe20000400000 */
[C---:B-1----:R-:W-:Y:S01]  /*0570*/  IMAD.WIDE R12, R2.reuse, 0x4, R12 ;  /* 0x00000004020c7825 */ /* 0x042fe200078e020c */
[----:B------:R-:W-:-:S04]  /*0580*/  ISETP.GE.AND P5, PT, R2, 0x1, PT ;  /* 0x000000010200780c */ /* 0x000fc80003fa6270 */
[----:B------:R-:W1:Y:S01]  /*0590*/  LDC.64 R14, c[0x0][0x298] ;  /* 0x0000a600ff0e7b82 */ /* 0x000e620000000a00 */
[----:B------:R3:W2:Y:S01]  /*05a0*/  @!P0 LDG.E.EL R8, desc[UR4][R12.64] ;  /* 0x000000040c088981 */ /* 0x0006a2000c2e1900 */
[----:B------:R-:W-:Y:S01]  /*05b0*/  @!P6 FMUL R7, R7, 16777216 ;  /* 0x4b8000000707e820 */ /* 0x000fe20000400000 */
[----:B------:R-:W-:Y:S01]  /*05c0*/  @!P6 FMUL R10, R10, 16777216 ;  /* 0x4b8000000a0ae820 */ /* 0x000fe20000400000 */
[----:B------:R-:W-:-:S04]  /*05d0*/  ISETP.LT.AND P6, PT, R3, 0x180, !P5 ;  /* 0x000001800300780c */ /* 0x000fc80006fc1270 */
[----:B---3--:R-:W3:Y:S01]  /*05e0*/  LDC.64 R12, c[0x0][0x290] ;  /* 0x0000a400ff0c7b82 */ /* 0x008ee20000000a00 */
[----:B------:R-:W-:Y:S02]  /*05f0*/  IMAD.MOV.U32 R11, RZ, RZ, RZ ;  /* 0x000000ffff0b7224 */ /* 0x000fe400078e00ff */
[----:B0-----:R-:W-:-:S06]  /*0600*/  IMAD.WIDE R16, R3, 0x4, R16 ;  /* 0x0000000403107825 */ /* 0x001fcc00078e0210 */
[----:B------:R0:W2:Y:S01]  /*0610*/  @P6 LDG.E.EL R11, desc[UR4][R26.64] ;  /* 0x000000041a0b6981 */ /* 0x0000a2000c2e1900 */
[----:B------:R-:W-:Y:S01]  /*0620*/  MOV R6, RZ ;  /* 0x000000ff00067202 */ /* 0x000fe20000000f00 */
[----:B------:R-:W-:-:S04]  /*0630*/  IMAD.WIDE R28, R2, 0x4, R28 ;  /* 0x00000004021c7825 */ /* 0x000fc800078e021c */
[----:B-1----:R-:W-:Y:S01]  /*0640*/  IMAD.WIDE R14, R2, 0x4, R14 ;  /* 0x00000004020e7825 */ /* 0x002fe200078e020e */
[----:B------:R1:W2:Y:S01]  /*0650*/  @!P0 LDG.E.EL R6, desc[UR4][R28.64] ;  /* 0x000000041c068981 */ /* 0x0002a2000c2e1900 */
[----:B0-----:R-:W-:-:S06]  /*0660*/  CS2R R26, SRZ ;  /* 0x00000000001a7805 */ /* 0x001fcc000001ff00 */
[----:B------:R-:W2:Y:S01]  /*0670*/  @!P0 LDG.E R27, desc[UR4][R16.64] ;  /* 0x00000004101b8981 */ /* 0x000ea2000c1e1900 */
[----:B---3--:R-:W-:Y:S01]  /*0680*/  IMAD.WIDE R12, R2, 0x4, R12 ;  /* 0x00000004020c7825 */ /* 0x008fe200078e020c */
[----:B------:R-:W-:Y:S02]  /*0690*/  HFMA2.MMA R2, -RZ, RZ, 0, 0 ;  /* 0x00000000ff027435 */ /* 0x000fe400000001ff */
[----:B------:R0:W3:Y:S01]  /*06a0*/  @!P0 LDG.E.EL R26, desc[UR4][R18.64] ;  /* 0x00000004121a8981 */ /* 0x0000e2000c2e1900 */
[----:B-1----:R-:W-:-:S06]  /*06b0*/  IMAD.MOV.U32 R29, RZ, RZ, RZ ;  /* 0x000000ffff1d7224 */ /* 0x002fcc00078e00ff */
[----:B------:R1:W3:Y:S04]  /*06c0*/  @!P0 LDG.E.EL R29, desc[UR4][R12.64] ;  /* 0x000000040c1d8981 */ /* 0x0002e8000c2e1900 */
[----:B------:R2:W3:Y:S01]  /*06d0*/  @!P0 LDG.E.EL R2, desc[UR4][R14.64] ;  /* 0x000000040e028981 */ /* 0x0004e2000c2e1900 */
[----:B------:R-:W4:Y:S01]  /*06e0*/  MUFU.RCP R7, R7 ;  /* 0x0000000700077308 */ /* 0x000f220000001000 */
[----:B0-----:R-:W-:Y:S02]  /*06f0*/  SEL R18, R25, RZ, P1 ;  /* 0x000000ff19127207 */ /* 0x001fe40000800000 */
[----:B-----5:R-:W-:Y:S02]  /*0700*/  SEL R23, R23, RZ, P1 ;  /* 0x000000ff17177207 */ /* 0x020fe40000800000 */
[----:B------:R-:W-:Y:S01]  /*0710*/  SEL R20, R20, RZ, P1 ;  /* 0x000000ff14147207 */ /* 0x000fe20000800000 */
[----:B-1----:R-:W0:Y:S01]  /*0720*/  LDC.64 R12, c[0x0][0x2a0] ;  /* 0x0000a800ff0c7b82 */ /* 0x002e220000000a00 */
[----:B----4-:R-:W-:Y:S01]  /*0730*/  SEL R21, R21, RZ, P1 ;  /* 0x000000ff15157207 */ /* 0x010fe20000800000 */
[----:B------:R-:W-:Y:S01]  /*0740*/  FMUL R19, R7, R10 ;  /* 0x0000000a07137220 */ /* 0x000fe20000400000 */
[----:B------:R-:W-:-:S04]  /*0750*/  FADD R10, R23, -R18 ;  /* 0x80000012170a7221 */ /* 0x000fc80000000000 */
[----:B------:R-:W-:-:S04]  /*0760*/  FMUL R10, R19, R10 ;  /* 0x0000000a130a7220 */ /* 0x000fc80000400000 */
[----:B------:R-:W-:-:S05]  /*0770*/  FFMA R10, R20, R10, R21 ;  /* 0x0000000a140a7223 */ /* 0x000fca0000000015 */
[----:B------:R-:W-:-:S04]  /*0780*/  FSETP.GEU.AND P1, PT, R10, RZ, PT ;  /* 0x000000ff0a00720b */ /* 0x000fc80003f2e000 */
[----:B------:R-:W-:Y:S01]  /*0790*/  FSEL R10, R10, RZ, P1 ;  /* 0x000000ff0a0a7208 */ /* 0x000fe20000800000 */
[----:B0-----:R-:W-:-:S04]  /*07a0*/  IMAD.WIDE R12, R3, 0x4, R12 ;  /* 0x00000004030c7825 */ /* 0x001fc800078e020c */
[----:B--2---:R-:W-:Y:S01]  /*07b0*/  FADD R24, R24, 9.9999997473787516356e-06 ;  /* 0x3727c5ac18187421 */ /* 0x004fe20000000000 */
[----:B------:R-:W-:-:S05]  /*07c0*/  FADD R22, R22, 9.9999997473787516356e-06 ;  /* 0x3727c5ac16167421 */ /* 0x000fca0000000000 */
[----:B------:R-:W0:Y:S08]  /*07d0*/  MUFU.SQRT R24, R24 ;  /* 0x0000001800187308 */ /* 0x000e300000002000 */
[----:B------:R-:W1:Y:S01]  /*07e0*/  MUFU.SQRT R22, R22 ;  /* 0x0000001600167308 */ /* 0x000e620000002000 */
[----:B------:R-:W-:Y:S02]  /*07f0*/  SEL R7, R4, RZ, P4 ;  /* 0x000000ff04077207 */ /* 0x000fe40002000000 */
[----:B------:R-:W-:-:S02]  /*0800*/  @P2 FSEL R7, R10, RZ, P3 ;  /* 0x000000ff0a072208 */ /* 0x000fc40001800000 */
[C---:B0-----:R-:W-:Y:S02]  /*0810*/  FSETP.GT.AND P1, PT, R24.reuse, 8.50705917302346158658e+37, PT ;  /* 0x7e8000001800780b */ /* 0x041fe40003f24000 */
[----:B------:R-:W-:Y:S02]  /*0820*/  FSETP.GEU.AND P3, PT, R24, 1.175494350822287508e-38, PT ;  /* 0x008000001800780b */ /* 0x000fe40003f6e000 */
[C---:B-1----:R-:W-:Y:S02]  /*0830*/  FSETP.GT.AND P2, PT, R22.reuse, 8.50705917302346158658e+37, PT ;  /* 0x7e8000001600780b */ /* 0x042fe40003f44000 */
[----:B------:R-:W-:-:S07]  /*0840*/  FSETP.GEU.AND P4, PT, R22, 1.175494350822287508e-38, PT ;  /* 0x008000001600780b */ /* 0x000fce0003f8e000 */
[----:B------:R-:W-:-:S04]  /*0850*/  @P1 FMUL R24, R24, 0.25 ;  /* 0x3e80000018181820 */ /* 0x000fc80000400000 */
[----:B------:R-:W-:Y:S01]  /*0860*/  @!P3 FMUL R24, R24, 16777216 ;  /* 0x4b8000001818b820 */ /* 0x000fe20000400000 */
[----:B------:R-:W-:-:S04]  /*0870*/  @P2 FMUL R22, R22, 0.25 ;  /* 0x3e80000016162820 */ /* 0x000fc80000400000 */
[----:B------:R-:W-:Y:S01]  /*0880*/  @!P4 FMUL R22, R22, 16777216 ;  /* 0x4b8000001616c820 */ /* 0x000fe20000400000 */
[----:B------:R-:W0:Y:S01]  /*0890*/  MUFU.RCP R24, R24 ;  /* 0x0000001800187308 */ /* 0x000e220000001000 */
[----:B------:R-:W-:-:S07]  /*08a0*/  FSEL R15, R0, 1, P1 ;  /* 0x3f800000000f7808 */ /* 0x000fce0000800000 */
[----:B------:R-:W1:Y:S01]  /*08b0*/  MUFU.RCP R22, R22 ;  /* 0x0000001600167308 */ /* 0x000e620000001000 */
[----:B------:R-:W-:Y:S02]  /*08c0*/  FSEL R19, R0, 1, P2 ;  /* 0x3f80000000137808 */ /* 0x000fe40001000000 */
[----:B------:R-:W-:Y:S02]  /*08d0*/  SEL R4, R11, RZ, P6 ;  /* 0x000000ff0b047207 */ /* 0x000fe40003000000 */
[----:B------:R-:W2:Y:S01]  /*08e0*/  LDC.64 R10, c[0x0][0x218] ;  /* 0x00008600ff0a7b82 */ /* 0x000ea20000000a00 */
[----:B------:R-:W-:Y:S01]  /*08f0*/  @!P3 FMUL R15, R15, 16777216 ;  /* 0x4b8000000f0fb820 */ /* 0x000fe20000400000 */
[----:B------:R-:W-:Y:S01]  /*0900*/  FSEL R7, R4, R7, !P5 ;  /* 0x0000000704077208 */ /* 0x000fe20006800000 */
[----:B------:R-:W-:Y:S01]  /*0910*/  @!P4 FMUL R19, R19, 16777216 ;  /* 0x4b8000001313c820 */ /* 0x000fe20000400000 */
[----:B------:R-:W-:Y:S01]  /*0920*/  FADD R5, R5, R27 ;  /* 0x0000001b05057221 */ /* 0x000fe20000000000 */
[----:B0-----:R-:W-:-:S02]  /*0930*/  FMUL R24, R24, R15 ;  /* 0x0000000f18187220 */ /* 0x001fc40000400000 */
[----:B------:R-:W-:Y:S01]  /*0940*/  FADD R15, R7, -R8 ;  /* 0x80000008070f7221 */ /* 0x000fe20000000000 */
[----:B-1----:R-:W-:Y:S01]  /*0950*/  FMUL R22, R22, R19 ;  /* 0x0000001316167220 */ /* 0x002fe20000400000 */
[----:B---3--:R-:W-:Y:S02]  /*0960*/  FADD R19, R5, -R26 ;  /* 0x8000001a05137221 */ /* 0x008fe40000000000 */
[----:B------:R-:W-:Y:S02]  /*0970*/  FMUL R15, R24, R15 ;  /* 0x0000000f180f7220 */ /* 0x000fe40000400000 */
[----:B------:R-:W-:Y:S02]  /*0980*/  FMUL R19, R22, R19 ;  /* 0x0000001316137220 */ /* 0x000fe40000400000 */
[----:B------:R-:W-:Y:S02]  /*0990*/  FFMA R6, R15, R9, R6 ;  /* 0x000000090f067223 */ /* 0x000fe40000000006 */
[----:B------:R-:W-:-:S04]  /*09a0*/  FFMA R19, R19, R29, R2 ;  /* 0x0000001d13137223 */ /* 0x000fc80000000002 */
[C---:B------:R-:W-:Y:S01]  /*09b0*/  FADD R0, R6.reuse, R19 ;  /* 0x0000001306007221 */ /* 0x040fe20000000000 */
[----:B------:R-:W-:Y:S01]  /*09c0*/  FSETP.GEU.AND P1, PT, R6, -R19, PT ;  /* 0x800000130600720b */ /* 0x000fe20003f2e000 */
[----:B--2---:R-:W-:-:S03]  /*09d0*/  IMAD.WIDE R10, R3, 0x4, R10 ;  /* 0x00000004030a7825 */ /* 0x004fc600078e020a */
[----:B------:R-:W-:Y:S02]  /*09e0*/  FSEL R9, R0, RZ, P1 ;  /* 0x000000ff00097208 */ /* 0x000fe40000800000 */
[----:B------:R-:W-:Y:S01]  /*09f0*/  IADD3 R2, P1, R3, UR6, RZ ;  /* 0x0000000603027c10 */ /* 0x000fe2000ff3e0ff */
[----:B------:R0:W-:Y:S01]  /*0a00*/  @!P0 STG.E desc[UR4][R16.64], R5 ;  /* 0x0000000510008986 */ /* 0x0001e2000c101904 */
[----:B------:R-:W-:Y:S02]  /*0a10*/  FSETP.GTU.AND P2, PT, R9, RZ, PT ;  /* 0x000000ff0900720b */ /* 0x000fe40003f4c000 */
[----:B------:R-:W-:Y:S01]  /*0a20*/  LEA.HI.X.SX32 R3, R3, UR7, 0x1, P1 ;  /* 0x0000000703037c11 */ /* 0x000fe200088f0eff */
[----:B------:R0:W-:Y:S01]  /*0a30*/  @!P0 STG.E desc[UR4][R12.64], R7 ;  /* 0x000000070c008986 */ /* 0x0001e2000c101904 */
[----:B------:R-:W-:-:S03]  /*0a40*/  SEL R15, RZ, 0x1, P2 ;  /* 0x00000001ff0f7807 */ /* 0x000fc60001000000 */
[----:B------:R0:W-:Y:S02]  /*0a50*/  @!P0 STG.E desc[UR4][R10.64], R9 ;  /* 0x000000090a008986 */ /* 0x0001e4000c101904 */
[----:B0-----:R-:W-:Y:S05]  /*0a60*/  @P0 EXIT ;  /* 0x000000000000094d */ /* 0x001fea0003800000 */
[----:B------:R-:W-:Y:S01]  /*0a70*/  STG.E.U8 desc[UR4][R2.64], R15 ;  /* 0x0000000f02007986 */ /* 0x000fe2000c101104 */
[----:B------:R-:W-:Y:S05]  /*0a80*/  EXIT ;  /* 0x000000000000794d */ /* 0x000fea0003800000 */
.L_x_0:
[----:B------:R-:W-:-:S00]  /*0a90*/  BRA `(.L_x_0) ;  /* 0xfffffffc00fc7947 */ /* 0x000fc0000383ffff */
[----:B------:R-:W-:-:S00]  /*0aa0*/  NOP ;  /* 0x0000000000007918 */ /* 0x000fc00000000000 */
        /* <DEDUP_REMOVED lines=13> */
.L_x_1:


//--------------------- .nv.global.init           --------------------------
	.section	.nv.global.init,"aw",@progbits
.nv.global.init:
	.type		_$_str,@object
	.size		_$_str,(_$_str_$_2 - _$_str)
_$_str:
        /*0000*/ 	.byte	0x5f, 0x5f, 0x43, 0x55, 0x44, 0x41, 0x5f, 0x46, 0x54, 0x5a, 0x00
	.type		_$_str_$_2,@object
	.size		_$_str_$_2,(.L_1 - _$_str_$_2)
_$_str_$_2:
        /*000b*/ 	.byte	0x5f, 0x5f, 0x43, 0x55, 0x44, 0x41, 0x5f, 0x50, 0x52, 0x45, 0x43, 0x5f, 0x53, 0x51, 0x52, 0x54
        /*001b*/ 	.byte	0x00
.L_1:


//--------------------- .nv.constant0.triton_poi_fused__native_batch_norm_legit_no_training_add_cat_convolution_relu_threshold_backward_3 --------------------------
	.section	.nv.constant0.triton_poi_fused__native_batch_norm_legit_no_training_add_cat_convolution_relu_threshold_backward_3,"a",@progbits
	.sectionflags	@""
	.align	4
.nv.constant0.triton_poi_fused__native_batch_norm_legit_no_training_add_cat_convolution_relu_threshold_backward_3:
	.zero		692
